	.headerflags	@"EF_CUDA_TEXMODE_UNIFIED EF_CUDA_64BIT_ADDRESS EF_CUDA_ACCELERATORS EF_CUDA_SM90 EF_CUDA_VIRTUAL_SM(EF_CUDA_SM90)"
	.elftype	@"ET_EXEC"


//--------------------- .nv.info                  --------------------------
	.section	.nv.info,"",@"SHT_CUDA_INFO"
	.align	4


	//----- nvinfo : EIATTR_REGCOUNT
	.align		4
        /*0000*/ 	.byte	0x04, 0x2f
        /*0002*/ 	.short	(.L_1 - .L_0)
	.align		4
.L_0:
        /*0004*/ 	.word	index@(triton_poi_fused__to_copy_36)
        /*0008*/ 	.word	0x0000000a


	//----- nvinfo : EIATTR_MIN_STACK_SIZE
	.align		4
.L_1:
        /*000c*/ 	.byte	0x04, 0x12
        /*000e*/ 	.short	(.L_3 - .L_2)
	.align		4
.L_2:
        /*0010*/ 	.word	index@(triton_poi_fused__to_copy_36)
        /*0014*/ 	.word	0x00000000


	//----- nvinfo : EIATTR_FRAME_SIZE
	.align		4
.L_3:
        /*0018*/ 	.byte	0x04, 0x11
        /*001a*/ 	.short	(.L_5 - .L_4)
	.align		4
.L_4:
        /*001c*/ 	.word	index@(triton_poi_fused__to_copy_36)
        /*0020*/ 	.word	0x00000000


	//----- nvinfo : EIATTR_MIN_STACK_SIZE
	.align		4
.L_5:
        /*0024*/ 	.byte	0x04, 0x12
        /*0026*/ 	.short	(.L_7 - .L_6)
	.align		4
.L_6:
        /*0028*/ 	.word	index@(triton_poi_fused__to_copy_36)
        /*002c*/ 	.word	0x00000000
.L_7:


//--------------------- .nv.info.triton_poi_fused__to_copy_36 --------------------------
	.section	.nv.info.triton_poi_fused__to_copy_36,"",@"SHT_CUDA_INFO"
	.sectionflags	@""
	.align	4


	//----- nvinfo : EIATTR_CUDA_API_VERSION
	.align		4
        /*0000*/ 	.byte	0x04, 0x37
        /*0002*/ 	.short	(.L_9 - .L_8)
.L_8:
        /*0004*/ 	.word	0x0000007c


	//----- nvinfo : EIATTR_KPARAM_INFO
	.align		4
.L_9:
        /*0008*/ 	.byte	0x04, 0x17
        /*000a*/ 	.short	(.L_11 - .L_10)
.L_10:
        /*000c*/ 	.word	0x00000000
        /*0010*/ 	.short	0x0001
        /*0012*/ 	.short	0x0008
        /*0014*/ 	.byte	0x00, 0xf0, 0x11, 0x00


	//----- nvinfo : EIATTR_KPARAM_INFO
	.align		4
.L_11:
        /*0018*/ 	.byte	0x04, 0x17
        /*001a*/ 	.short	(.L_13 - .L_12)
.L_12:
        /*001c*/ 	.word	0x00000000
        /*0020*/ 	.short	0x0000
        /*0022*/ 	.short	0x0000
        /*0024*/ 	.byte	0x00, 0xf4, 0x21, 0x00


	//----- nvinfo : EIATTR_SPARSE_MMA_MASK
	.align		4
.L_13:
        /*0028*/ 	.byte	0x03, 0x50
        /*002a*/ 	.short	0x0000


	//----- nvinfo : EIATTR_MAXREG_COUNT
	.align		4
        /*002c*/ 	.byte	0x03, 0x1b
        /*002e*/ 	.short	0x00ff


	//----- nvinfo : EIATTR_EXIT_INSTR_OFFSETS
	.align		4
        /*0030*/ 	.byte	0x04, 0x1c
        /*0032*/ 	.short	(.L_15 - .L_14)


	//   ....[0]....
.L_14:
        /*0034*/ 	.word	0x00000170


	//   ....[1]....
        /*0038*/ 	.word	0x000001a0


	//----- nvinfo : EIATTR_REQNTID
	.align		4
.L_15:
        /*003c*/ 	.byte	0x04, 0x10
        /*003e*/ 	.short	(.L_17 - .L_16)
.L_16:
        /*0040*/ 	.word	0x00000020
        /*0044*/ 	.word	0x00000001
        /*0048*/ 	.word	0x00000001


	//----- nvinfo : EIATTR_CBANK_PARAM_SIZE
	.align		4
.L_17:
        /*004c*/ 	.byte	0x03, 0x19
        /*004e*/ 	.short	0x000c


	//----- nvinfo : EIATTR_PARAM_CBANK
	.align		4
        /*0050*/ 	.byte	0x04, 0x0a
        /*0052*/ 	.short	(.L_19 - .L_18)
	.align		4
.L_18:
        /*0054*/ 	.word	index@(.nv.constant0.triton_poi_fused__to_copy_36)
        /*0058*/ 	.short	0x0210
        /*005a*/ 	.short	0x000c


	//----- nvinfo : EIATTR_SW_WAR
	.align		4
.L_19:
        /*005c*/ 	.byte	0x04, 0x36
        /*005e*/ 	.short	(.L_21 - .L_20)
.L_20:
        /*0060*/ 	.word	0x00000008
.L_21:


//--------------------- .nv.callgraph             --------------------------
	.section	.nv.callgraph,"",@"SHT_CUDA_CALLGRAPH"
	.align	4
	.sectionentsize	8
	.align		4
        /*0000*/ 	.word	0x00000000
	.align		4
        /*0004*/ 	.word	0xffffffff
	.align		4
        /*0008*/ 	.word	0x00000000
	.align		4
        /*000c*/ 	.word	0xfffffffe
	.align		4
        /*0010*/ 	.word	0x00000000
	.align		4
        /*0014*/ 	.word	0xfffffffd
	.align		4
        /*0018*/ 	.word	0x00000000
	.align		4
        /*001c*/ 	.word	0xfffffffc


//--------------------- .text.triton_poi_fused__to_copy_36 --------------------------
	.section	.text.triton_poi_fused__to_copy_36,"ax",@progbits
	.align	128
        .global         triton_poi_fused__to_copy_36
        .type           triton_poi_fused__to_copy_36,@function
        .size           triton_poi_fused__to_copy_36,(.L_x_1 - triton_poi_fused__to_copy_36)
        .other          triton_poi_fused__to_copy_36,@"STO_CUDA_ENTRY STV_DEFAULT"
triton_poi_fused__to_copy_36:
.text.triton_poi_fused__to_copy_36:
[----:B------:R-:W0:Y:S02]  /*0000*/  LDC R1, c[0x0][0x28] ;  /* 0x00000a00ff017b82 */ /* 0x000e240000000800 */
[----:B------:R-:W1:Y:S01]  /*0010*/  S2R R0, SR_TID.X ;  /* 0x0000000000007919 */ /* 0x000e620000002100 */
[----:B------:R-:W-:Y:S01]  /*0020*/  IMAD.MOV.U32 R7, RZ, RZ, 0x3f000000 ;  /* 0x3f000000ff077424 */ /* 0x000fe200078e00ff */
[----:B------:R-:W2:Y:S01]  /*0030*/  S2R R5, SR_CTAID.X ;  /* 0x0000000000057919 */ /* 0x000ea20000002500 */
[----:B-1----:R-:W-:-:S05]  /*0040*/  IMAD.SHL.U32 R0, R0, 0x2, RZ ;  /* 0x0000000200007824 */ /* 0x002fca00078e00ff */
[----:B------:R-:W-:-:S05]  /*0050*/  LOP3.LUT R0, R0, 0x3e, RZ, 0xc0, !PT ;  /* 0x0000003e00007812 */ /* 0x000fca00078ec0ff */
[----:B--2---:R-:W-:-:S05]  /*0060*/  IMAD R5, R5, 0x40, R0 ;  /* 0x0000004005057824 */ /* 0x004fca00078e0200 */
[----:B------:R-:W-:Y:S02]  /*0070*/  IADD3 R0, R5, 0x1, RZ ;  /* 0x0000000105007810 */ /* 0x000fe40007ffe0ff */
[----:B------:R-:W-:Y:S02]  /*0080*/  I2FP.F32.S32 R2, R5 ;  /* 0x0000000500027245 */ /* 0x000fe40000201400 */
[----:B------:R-:W-:Y:S02]  /*0090*/  I2FP.F32.S32 R0, R0 ;  /* 0x0000000000007245 */ /* 0x000fe40000201400 */
[----:B------:R-:W-:Y:S01]  /*00a0*/  ISETP.GE.AND P0, PT, R5, 0x40, PT ;  /* 0x000000400500780c */ /* 0x000fe20003f06270 */
[----:B------:R-:W-:Y:S02]  /*00b0*/  FADD R2, R2, 0.5 ;  /* 0x3f00000002027421 */ /* 0x000fe40000000000 */
[----:B------:R-:W-:Y:S02]  /*00c0*/  FADD R0, R0, 0.5 ;  /* 0x3f00000000007421 */ /* 0x000fe40000000000 */
[----:B------:R-:W-:-:S02]  /*00d0*/  FFMA R4, R2, R7, -0.5 ;  /* 0xbf00000002047423 */ /* 0x000fc40000000007 */
[----:B------:R-:W1:Y:S01]  /*00e0*/  LDC.64 R2, c[0x0][0x210] ;  /* 0x00008400ff027b82 */ /* 0x000e620000000a00 */
[----:B------:R-:W-:Y:S02]  /*00f0*/  FFMA R0, R0, R7, -0.5 ;  /* 0xbf00000000007423 */ /* 0x000fe40000000007 */
[----:B------:R-:W-:-:S03]  /*0100*/  FMNMX R4, RZ, R4, !PT ;  /* 0x00000004ff047209 */ /* 0x000fc60007800000 */
[----:B------:R-:W-:-:S03]  /*0110*/  FMNMX R0, RZ, R0, !PT ;  /* 0x00000000ff007209 */ /* 0x000fc60007800000 */
[----:B------:R-:W2:Y:S08]  /*0120*/  F2I.TRUNC.NTZ R4, R4 ;  /* 0x0000000400047305 */ /* 0x000eb0000020f100 */
[----:B------:R-:W3:Y:S01]  /*0130*/  F2I.TRUNC.NTZ R6, R0 ;  /* 0x0000000000067305 */ /* 0x000ee2000020f100 */
[----:B-1----:R-:W-:Y:S01]  /*0140*/  IMAD.WIDE R2, R5, 0x8, R2 ;  /* 0x0000000805027825 */ /* 0x002fe200078e0202 */
[----:B--2---:R-:W-:-:S02]  /*0150*/  SHF.R.S32.HI R5, RZ, 0x1f, R4 ;  /* 0x0000001fff057819 */ /* 0x004fc40000011404 */
[----:B---3--:R-:W-:Y:S01]  /*0160*/  SHF.R.S32.HI R7, RZ, 0x1f, R6 ;  /* 0x0000001fff077819 */ /* 0x008fe20000011406 */
[----:B------:R-:W-:Y:S06]  /*0170*/  @P0 EXIT ;  /* 0x000000000000094d */ /* 0x000fec0003800000 */
[----:B------:R-:W-:Y:S02]  /*0180*/  ULDC.64 UR4, c[0x0][0x208] ;  /* 0x0000820000047ab9 */ /* 0x000fe40000000a00 */
[----:B------:R-:W-:Y:S01]  /*0190*/  STG.E.128 desc[UR4][R2.64], R4 ;  /* 0x0000000402007986 */ /* 0x000fe2000c101d04 */
[----:B------:R-:W-:Y:S05]  /*01a0*/  EXIT ;  /* 0x000000000000794d */ /* 0x000fea0003800000 */
.L_x_0:
[----:B------:R-:W-:-:S00]  /*01b0*/  BRA `(.L_x_0) ;  /* 0xfffffffc00fc7947 */ /* 0x000fc0000383ffff */
[----:B------:R-:W-:-:S00]  /*01c0*/  NOP ;  /* 0x0000000000007918 */ /* 0x000fc00000000000 */
        /* <DEDUP_REMOVED lines=11> */
.L_x_1:


//--------------------- .nv.constant0.triton_poi_fused__to_copy_36 --------------------------
	.section	.nv.constant0.triton_poi_fused__to_copy_36,"a",@progbits
	.sectionflags	@""
	.align	4
.nv.constant0.triton_poi_fused__to_copy_36:
	.zero		540
